//
// Generated by NVIDIA NVVM Compiler
//
// Compiler Build ID: CL-36424714
// Cuda compilation tools, release 13.0, V13.0.88
// Based on NVVM 20.0.0
//

.version 9.0
.target sm_100
.address_size 64

	// .globl	_Z8Kernel07PdS_i
// _ZZ8Kernel07PdS_iE5sdata has been demoted

.visible .entry _Z8Kernel07PdS_i(
	.param .u64 .ptr .align 1 _Z8Kernel07PdS_i_param_0,
	.param .u64 .ptr .align 1 _Z8Kernel07PdS_i_param_1,
	.param .u32 _Z8Kernel07PdS_i_param_2
)
{
	.reg .pred 	%p<8>;
	.reg .b32 	%r<21>;
	.reg .b64 	%rd<12>;
	.reg .b64 	%fd<30>;
	// demoted variable
	.shared .align 8 .b8 _ZZ8Kernel07PdS_iE5sdata[4096];
	ld.param.u64 	%rd2, [_Z8Kernel07PdS_i_param_0];
	ld.param.u64 	%rd3, [_Z8Kernel07PdS_i_param_1];
	ld.param.u32 	%r12, [_Z8Kernel07PdS_i_param_2];
	mov.u32 	%r1, %tid.x;
	mov.u32 	%r2, %ctaid.x;
	mov.u32 	%r20, %ntid.x;
	shl.b32 	%r4, %r20, 1;
	mad.lo.s32 	%r19, %r4, %r2, %r1;
	shl.b32 	%r13, %r1, 3;
	mov.u32 	%r14, _ZZ8Kernel07PdS_iE5sdata;
	add.s32 	%r6, %r14, %r13;
	mov.b64 	%rd4, 0;
	st.shared.u64 	[%r6], %rd4;
	setp.ge.u32 	%p1, %r19, %r12;
	@%p1 bra 	$L__BB0_4;
	cvta.to.global.u64 	%rd1, %rd2;
	mov.u32 	%r15, %nctaid.x;
	mul.lo.s32 	%r7, %r4, %r15;
	mov.f64 	%fd29, 0d0000000000000000;
$L__BB0_2:
	mul.wide.u32 	%rd5, %r19, 8;
	add.s64 	%rd6, %rd1, %rd5;
	ld.global.f64 	%fd4, [%rd6];
	add.s32 	%r16, %r19, %r20;
	mul.wide.u32 	%rd7, %r16, 8;
	add.s64 	%rd8, %rd1, %rd7;
	ld.global.f64 	%fd5, [%rd8];
	add.f64 	%fd6, %fd4, %fd5;
	add.f64 	%fd29, %fd29, %fd6;
	add.s32 	%r19, %r19, %r7;
	setp.lt.u32 	%p2, %r19, %r12;
	@%p2 bra 	$L__BB0_2;
	st.shared.f64 	[%r6], %fd29;
$L__BB0_4:
	bar.sync 	0;
	setp.lt.u32 	%p3, %r20, 66;
	@%p3 bra 	$L__BB0_8;
$L__BB0_5:
	shr.u32 	%r11, %r20, 1;
	setp.ge.u32 	%p4, %r1, %r11;
	@%p4 bra 	$L__BB0_7;
	shl.b32 	%r17, %r11, 3;
	add.s32 	%r18, %r6, %r17;
	ld.shared.f64 	%fd7, [%r18];
	ld.shared.f64 	%fd8, [%r6];
	add.f64 	%fd9, %fd7, %fd8;
	st.shared.f64 	[%r6], %fd9;
$L__BB0_7:
	bar.sync 	0;
	setp.gt.u32 	%p5, %r20, 131;
	mov.u32 	%r20, %r11;
	@%p5 bra 	$L__BB0_5;
$L__BB0_8:
	setp.gt.u32 	%p6, %r1, 31;
	@%p6 bra 	$L__BB0_11;
	ld.volatile.shared.f64 	%fd10, [%r6+256];
	ld.volatile.shared.f64 	%fd11, [%r6];
	add.f64 	%fd12, %fd10, %fd11;
	st.volatile.shared.f64 	[%r6], %fd12;
	ld.volatile.shared.f64 	%fd13, [%r6+128];
	ld.volatile.shared.f64 	%fd14, [%r6];
	add.f64 	%fd15, %fd13, %fd14;
	st.volatile.shared.f64 	[%r6], %fd15;
	ld.volatile.shared.f64 	%fd16, [%r6+64];
	ld.volatile.shared.f64 	%fd17, [%r6];
	add.f64 	%fd18, %fd16, %fd17;
	st.volatile.shared.f64 	[%r6], %fd18;
	ld.volatile.shared.f64 	%fd19, [%r6+32];
	ld.volatile.shared.f64 	%fd20, [%r6];
	add.f64 	%fd21, %fd19, %fd20;
	st.volatile.shared.f64 	[%r6], %fd21;
	ld.volatile.shared.f64 	%fd22, [%r6+16];
	ld.volatile.shared.f64 	%fd23, [%r6];
	add.f64 	%fd24, %fd22, %fd23;
	st.volatile.shared.f64 	[%r6], %fd24;
	ld.volatile.shared.f64 	%fd25, [%r6+8];
	ld.volatile.shared.f64 	%fd26, [%r6];
	add.f64 	%fd27, %fd25, %fd26;
	st.volatile.shared.f64 	[%r6], %fd27;
	setp.ne.s32 	%p7, %r1, 0;
	@%p7 bra 	$L__BB0_11;
	ld.shared.f64 	%fd28, [_ZZ8Kernel07PdS_iE5sdata];
	cvta.to.global.u64 	%rd9, %rd3;
	mul.wide.u32 	%rd10, %r2, 8;
	add.s64 	%rd11, %rd9, %rd10;
	st.global.f64 	[%rd11], %fd28;
$L__BB0_11:
	ret;

}


// ===== COMPILED SASS (sm_100) =====

	.target	sm_100

	.elftype	@"ET_EXEC"


//--------------------- .note.nv.tkinfo           --------------------------
	.section	.note.nv.tkinfo,"",@"SHT_NOTE"
	.sectionflags	@"SHF_NOTE_NV_TKINFO"
	.tkinfo
        /*0018*/ 	.word	0x00000002
        /*0030*/ 	.string	""
        /*0030*/ 	.string	"ptxas"
        /*0030*/ 	.string	"Cuda compilation tools, release 13.0, V13.0.88"
        /*0030*/ 	.string	"Build cuda_13.0.r13.0/compiler.36424714_0"
        /*0030*/ 	.string	"-arch sm_100 -m 64 "



//--------------------- .note.nv.cuinfo           --------------------------
	.section	.note.nv.cuinfo,"",@"SHT_NOTE"
	.sectionflags	@"SHF_NOTE_NV_CUINFO"
        /*0018*/ 	.short	0x0002
        /*001a*/ 	.short	0x0064
        /*001c*/ 	.short	0x0082
	.zero		2


//--------------------- .nv.info                  --------------------------
	.section	.nv.info,"",@"SHT_CUDA_INFO"
	.align	4


	//----- nvinfo : EIATTR_REGCOUNT
	.align		4
        /*0000*/ 	.byte	0x04, 0x2f
        /*0002*/ 	.short	(.L_1 - .L_0)
	.align		4
.L_0:
        /*0004*/ 	.word	index@(_Z8Kernel07PdS_i)
        /*0008*/ 	.word	0x00000013


	//----- nvinfo : EIATTR_FRAME_SIZE
	.align		4
.L_1:
        /*000c*/ 	.byte	0x04, 0x11
        /*000e*/ 	.short	(.L_3 - .L_2)
	.align		4
.L_2:
        /*0010*/ 	.word	index@(_Z8Kernel07PdS_i)
        /*0014*/ 	.word	0x00000000


	//----- nvinfo : EIATTR_MIN_STACK_SIZE
	.align		4
.L_3:
        /*0018*/ 	.byte	0x04, 0x12
        /*001a*/ 	.short	(.L_5 - .L_4)
	.align		4
.L_4:
        /*001c*/ 	.word	index@(_Z8Kernel07PdS_i)
        /*0020*/ 	.word	0x00000000
.L_5:


//--------------------- .nv.compat                --------------------------
	.section	.nv.compat,"",@"SHT_CUDA_COMPAT_INFO"
	.align	4
        /*0000*/ 	.byte	0x02, 0x09, 0x00, 0x00, 0x02, 0x02, 0x01, 0x00, 0x02, 0x05, 0x05, 0x00, 0x03, 0x07, 0x01, 0x01
        /*0010*/ 	.byte	0x02, 0x03, 0x00, 0x00, 0x02, 0x06, 0x01, 0x00, 0x04, 0x0b, 0x08, 0x00, 0x01, 0x00, 0x00, 0x00
        /*0020*/ 	.byte	0x00, 0x00, 0x00, 0x00


//--------------------- .nv.info._Z8Kernel07PdS_i --------------------------
	.section	.nv.info._Z8Kernel07PdS_i,"",@"SHT_CUDA_INFO"
	.sectionflags	@""
	.align	4


	//----- nvinfo : EIATTR_CUDA_API_VERSION
	.align		4
        /*0000*/ 	.byte	0x04, 0x37
        /*0002*/ 	.short	(.L_7 - .L_6)
.L_6:
        /*0004*/ 	.word	0x00000082


	//----- nvinfo : EIATTR_KPARAM_INFO
	.align		4
.L_7:
        /*0008*/ 	.byte	0x04, 0x17
        /*000a*/ 	.short	(.L_9 - .L_8)
.L_8:
        /*000c*/ 	.word	0x00000000
        /*0010*/ 	.short	0x0002
        /*0012*/ 	.short	0x0010
        /*0014*/ 	.byte	0x00, 0xf0, 0x11, 0x00


	//----- nvinfo : EIATTR_KPARAM_INFO
	.align		4
.L_9:
        /*0018*/ 	.byte	0x04, 0x17
        /*001a*/ 	.short	(.L_11 - .L_10)
.L_10:
        /*001c*/ 	.word	0x00000000
        /*0020*/ 	.short	0x0001
        /*0022*/ 	.short	0x0008
        /*0024*/ 	.byte	0x00, 0xf5, 0x21, 0x00


	//----- nvinfo : EIATTR_KPARAM_INFO
	.align		4
.L_11:
        /*0028*/ 	.byte	0x04, 0x17
        /*002a*/ 	.short	(.L_13 - .L_12)
.L_12:
        /*002c*/ 	.word	0x00000000
        /*0030*/ 	.short	0x0000
        /*0032*/ 	.short	0x0000
        /*0034*/ 	.byte	0x00, 0xf5, 0x21, 0x00


	//----- nvinfo : EIATTR_SPARSE_MMA_MASK
	.align		4
.L_13:
        /*0038*/ 	.byte	0x03, 0x50
        /*003a*/ 	.short	0x0000


	//----- nvinfo : EIATTR_MAXREG_COUNT
	.align		4
        /*003c*/ 	.byte	0x03, 0x1b
        /*003e*/ 	.short	0x00ff


	//----- nvinfo : EIATTR_NUM_BARRIERS
	.align		4
        /*0040*/ 	.byte	0x02, 0x4c
        /*0042*/ 	.byte	0x01
	.zero		1


	//----- nvinfo : EIATTR_MERCURY_ISA_VERSION
	.align		4
        /*0044*/ 	.byte	0x03, 0x5f
        /*0046*/ 	.short	0x0101


	//----- nvinfo : EIATTR_VRC_CTA_INIT_COUNT
	.align		4
        /*0048*/ 	.byte	0x02, 0x4a
	.zero		1
	.zero		1


	//----- nvinfo : EIATTR_EXIT_INSTR_OFFSETS
	.align		4
        /*004c*/ 	.byte	0x04, 0x1c
        /*004e*/ 	.short	(.L_15 - .L_14)


	//   ....[0]....
.L_14:
        /*0050*/ 	.word	0x00000330


	//   ....[1]....
        /*0054*/ 	.word	0x000004d0


	//   ....[2]....
        /*0058*/ 	.word	0x00000550


	//----- nvinfo : EIATTR_CRS_STACK_SIZE
	.align		4
.L_15:
        /*005c*/ 	.byte	0x04, 0x1e
        /*005e*/ 	.short	(.L_17 - .L_16)
.L_16:
        /*0060*/ 	.word	0x00000000


	//----- nvinfo : EIATTR_CBANK_PARAM_SIZE
	.align		4
.L_17:
        /*0064*/ 	.byte	0x03, 0x19
        /*0066*/ 	.short	0x0014


	//----- nvinfo : EIATTR_PARAM_CBANK
	.align		4
        /*0068*/ 	.byte	0x04, 0x0a
        /*006a*/ 	.short	(.L_19 - .L_18)
	.align		4
.L_18:
        /*006c*/ 	.word	index@(.nv.constant0._Z8Kernel07PdS_i)
        /*0070*/ 	.short	0x0380
        /*0072*/ 	.short	0x0014


	//----- nvinfo : EIATTR_SW_WAR
	.align		4
.L_19:
        /*0074*/ 	.byte	0x04, 0x36
        /*0076*/ 	.short	(.L_21 - .L_20)
.L_20:
        /*0078*/ 	.word	0x00000008
.L_21:


//--------------------- .nv.callgraph             --------------------------
	.section	.nv.callgraph,"",@"SHT_CUDA_CALLGRAPH"
	.align	4
	.sectionentsize	8
	.align		4
        /*0000*/ 	.word	0x00000000
	.align		4
        /*0004*/ 	.word	0xffffffff
	.align		4
        /*0008*/ 	.word	0x00000000
	.align		4
        /*000c*/ 	.word	0xfffffffe
	.align		4
        /*0010*/ 	.word	0x00000000
	.align		4
        /*0014*/ 	.word	0xfffffffd
	.align		4
        /*0018*/ 	.word	0x00000000
	.align		4
        /*001c*/ 	.word	0xfffffffc


//--------------------- .text._Z8Kernel07PdS_i    --------------------------
	.section	.text._Z8Kernel07PdS_i,"ax",@progbits
	.align	128
        .global         _Z8Kernel07PdS_i
        .type           _Z8Kernel07PdS_i,@function
        .size           _Z8Kernel07PdS_i,(.L_x_7 - _Z8Kernel07PdS_i)
        .other          _Z8Kernel07PdS_i,@"STO_CUDA_ENTRY STV_DEFAULT"
_Z8Kernel07PdS_i:
.text._Z8Kernel07PdS_i:
[----:B------:R-:W-:Y:S01]  /*0000*/  LDC R1, c[0x0][0x37c] ;  /* 0x0000df00ff017b82 */ /* 0x000fe20000000800 */
[----:B------:R-:W0:Y:S07]  /*0010*/  S2R R3, SR_TID.X ;  /* 0x0000000000037919 */ /* 0x000e2e0000002100 */
[----:B------:R-:W1:Y:S01]  /*0020*/  S2UR UR5, SR_CgaCtaId ;  /* 0x00000000000579c3 */ /* 0x000e620000008800 */
[----:B------:R-:W2:Y:S01]  /*0030*/  LDCU UR8, c[0x0][0x360] ;  /* 0x00006c00ff0877ac */ /* 0x000ea20008000800 */
[----:B------:R-:W-:Y:S01]  /*0040*/  BSSY.RECONVERGENT B0, `(.L_x_0) ;  /* 0x000001f000007945 */ /* 0x000fe20003800200 */
[----:B------:R-:W3:Y:S01]  /*0050*/  S2R R0, SR_CTAID.X ;  /* 0x0000000000007919 */ /* 0x000ee20000002500 */
[----:B------:R-:W-:Y:S01]  /*0060*/  UMOV UR4, 0x400 ;  /* 0x0000040000047882 */ /* 0x000fe20000000000 */
[----:B------:R-:W4:Y:S01]  /*0070*/  LDCU.64 UR6, c[0x0][0x358] ;  /* 0x00006b00ff0677ac */ /* 0x000f220008000a00 */
[----:B--2---:R-:W-:Y:S01]  /*0080*/  IMAD.U32 R8, RZ, RZ, UR8 ;  /* 0x00000008ff087e24 */ /* 0x004fe2000f8e00ff */
[----:B-1----:R-:W-:Y:S01]  /*0090*/  ULEA UR4, UR5, UR4, 0x18 ;  /* 0x0000000405047291 */ /* 0x002fe2000f8ec0ff */
[----:B------:R-:W1:Y:S05]  /*00a0*/  LDCU UR5, c[0x0][0x390] ;  /* 0x00007200ff0577ac */ /* 0x000e6a0008000800 */
[----:B0-----:R-:W-:Y:S01]  /*00b0*/  LEA R2, R3, UR4, 0x3 ;  /* 0x0000000403027c11 */ /* 0x001fe2000f8e18ff */
[----:B------:R-:W-:-:S04]  /*00c0*/  USHF.L.U32 UR4, UR8, 0x1, URZ ;  /* 0x0000000108047899 */ /* 0x000fc800080006ff */
[----:B------:R0:W-:Y:S02]  /*00d0*/  STS.64 [R2], RZ ;  /* 0x000000ff02007388 */ /* 0x0001e40000000a00 */
[----:B---3--:R-:W-:-:S05]  /*00e0*/  IMAD R6, R0, UR4, R3 ;  /* 0x0000000400067c24 */ /* 0x008fca000f8e0203 */
[----:B-1----:R-:W-:-:S13]  /*00f0*/  ISETP.GE.U32.AND P0, PT, R6, UR5, PT ;  /* 0x0000000506007c0c */ /* 0x002fda000bf06070 */
[----:B0---4-:R-:W-:Y:S05]  /*0100*/  @P0 BRA `(.L_x_1) ;  /* 0x0000000000480947 */ /* 0x011fea0003800000 */
[----:B------:R-:W0:Y:S01]  /*0110*/  LDC R16, c[0x0][0x370] ;  /* 0x0000dc00ff107b82 */ /* 0x000e220000000800 */
[----:B------:R-:W-:Y:S01]  /*0120*/  BSSY.RECONVERGENT B1, `(.L_x_2) ;  /* 0x000000f000017945 */ /* 0x000fe20003800200 */
[----:B------:R-:W-:Y:S01]  /*0130*/  IMAD.MOV.U32 R9, RZ, RZ, R6 ;  /* 0x000000ffff097224 */ /* 0x000fe200078e0006 */
[----:B------:R-:W-:-:S05]  /*0140*/  CS2R R6, SRZ ;  /* 0x0000000000067805 */ /* 0x000fca000001ff00 */
[----:B------:R-:W1:Y:S01]  /*0150*/  LDC.64 R4, c[0x0][0x380] ;  /* 0x0000e000ff047b82 */ /* 0x000e620000000a00 */
[----:B0-----:R-:W-:-:S07]  /*0160*/  IMAD R16, R16, UR4, RZ ;  /* 0x0000000410107c24 */ /* 0x001fce000f8e02ff */
.L_x_3:
[----:B------:R-:W-:Y:S02]  /*0170*/  IMAD.IADD R13, R8, 0x1, R9 ;  /* 0x00000001080d7824 */ /* 0x000fe400078e0209 */
[----:B-1----:R-:W-:-:S04]  /*0180*/  IMAD.WIDE.U32 R10, R9, 0x8, R4 ;  /* 0x00000008090a7825 */ /* 0x002fc800078e0004 */
[----:B------:R-:W-:Y:S02]  /*0190*/  IMAD.WIDE.U32 R12, R13, 0x8, R4 ;  /* 0x000000080d0c7825 */ /* 0x000fe400078e0004 */
[----:B------:R-:W2:Y:S04]  /*01a0*/  LDG.E.64 R10, desc[UR6][R10.64] ;  /* 0x000000060a0a7981 */ /* 0x000ea8000c1e1b00 */
[----:B------:R-:W2:Y:S01]  /*01b0*/  LDG.E.64 R12, desc[UR6][R12.64] ;  /* 0x000000060c0c7981 */ /* 0x000ea2000c1e1b00 */
[----:B------:R-:W-:-:S04]  /*01c0*/  IADD3 R9, PT, PT, R16, R9, RZ ;  /* 0x0000000910097210 */ /* 0x000fc80007ffe0ff */
[----:B------:R-:W-:Y:S01]  /*01d0*/  ISETP.GE.U32.AND P0, PT, R9, UR5, PT ;  /* 0x0000000509007c0c */ /* 0x000fe2000bf06070 */
[----:B--2---:R-:W-:-:S08]  /*01e0*/  DADD R14, R10, R12 ;  /* 0x000000000a0e7229 */ /* 0x004fd0000000000c */
[----:B------:R-:W-:-:S04]  /*01f0*/  DADD R6, R14, R6 ;  /* 0x000000000e067229 */ /* 0x000fc80000000006 */
[----:B------:R-:W-:Y:S07]  /*0200*/  @!P0 BRA `(.L_x_3) ;  /* 0xfffffffc00d88947 */ /* 0x000fee000383ffff */
[----:B------:R-:W-:Y:S05]  /*0210*/  BSYNC.RECONVERGENT B1 ;  /* 0x0000000000017941 */ /* 0x000fea0003800200 */
.L_x_2:
[----:B------:R0:W-:Y:S02]  /*0220*/  STS.64 [R2], R6 ;  /* 0x0000000602007388 */ /* 0x0001e40000000a00 */
.L_x_1:
[----:B------:R-:W-:Y:S05]  /*0230*/  BSYNC.RECONVERGENT B0 ;  /* 0x0000000000007941 */ /* 0x000fea0003800200 */
.L_x_0:
[----:B------:R-:W-:Y:S01]  /*0240*/  BAR.SYNC.DEFER_BLOCKING 0x0 ;  /* 0x0000000000007b1d */ /* 0x000fe20000010000 */
[----:B------:R-:W-:Y:S02]  /*0250*/  ISETP.GE.U32.AND P1, PT, R8, 0x42, PT ;  /* 0x000000420800780c */ /* 0x000fe40003f26070 */
[----:B------:R-:W-:-:S11]  /*0260*/  ISETP.GT.U32.AND P0, PT, R3, 0x1f, PT ;  /* 0x0000001f0300780c */ /* 0x000fd60003f04070 */
[----:B------:R-:W-:Y:S05]  /*0270*/  @!P1 BRA `(.L_x_4) ;  /* 0x00000000002c9947 */ /* 0x000fea0003800000 */
.L_x_5:
[----:B------:R-:W-:-:S04]  /*0280*/  SHF.R.U32.HI R10, RZ, 0x1, R8 ;  /* 0x00000001ff0a7819 */ /* 0x000fc80000011608 */
[----:B------:R-:W-:-:S13]  /*0290*/  ISETP.GE.U32.AND P1, PT, R3, R10, PT ;  /* 0x0000000a0300720c */ /* 0x000fda0003f26070 */
[----:B------:R-:W-:Y:S01]  /*02a0*/  @!P1 IMAD R9, R10, 0x8, R2 ;  /* 0x000000080a099824 */ /* 0x000fe200078e0202 */
[----:B0-----:R-:W-:Y:S04]  /*02b0*/  @!P1 LDS.64 R6, [R2] ;  /* 0x0000000002069984 */ /* 0x001fe80000000a00 */
[----:B------:R-:W0:Y:S02]  /*02c0*/  @!P1 LDS.64 R4, [R9] ;  /* 0x0000000009049984 */ /* 0x000e240000000a00 */
[----:B0-----:R-:W-:-:S07]  /*02d0*/  @!P1 DADD R4, R4, R6 ;  /* 0x0000000004049229 */ /* 0x001fce0000000006 */
[----:B------:R1:W-:Y:S01]  /*02e0*/  @!P1 STS.64 [R2], R4 ;  /* 0x0000000402009388 */ /* 0x0003e20000000a00 */
[----:B------:R-:W-:Y:S01]  /*02f0*/  BAR.SYNC.DEFER_BLOCKING 0x0 ;  /* 0x0000000000007b1d */ /* 0x000fe20000010000 */
[----:B------:R-:W-:Y:S02]  /*0300*/  ISETP.GT.U32.AND P1, PT, R8, 0x83, PT ;  /* 0x000000830800780c */ /* 0x000fe40003f24070 */
[----:B------:R-:W-:-:S11]  /*0310*/  MOV R8, R10 ;  /* 0x0000000a00087202 */ /* 0x000fd60000000f00 */
[----:B-1----:R-:W-:Y:S05]  /*0320*/  @P1 BRA `(.L_x_5) ;  /* 0xfffffffc00d41947 */ /* 0x002fea000383ffff */
.L_x_4:
[----:B------:R-:W-:Y:S05]  /*0330*/  @P0 EXIT ;  /* 0x000000000000094d */ /* 0x000fea0003800000 */
[----:B------:R-:W-:Y:S01]  /*0340*/  LDS.64 R4, [R2+0x100] ;  /* 0x0001000002047984 */ /* 0x000fe20000000a00 */
[----:B------:R-:W-:-:S03]  /*0350*/  ISETP.NE.AND P0, PT, R3, RZ, PT ;  /* 0x000000ff0300720c */ /* 0x000fc60003f05270 */
[----:B0-----:R-:W0:Y:S02]  /*0360*/  LDS.64 R6, [R2] ;  /* 0x0000000002067984 */ /* 0x001e240000000a00 */
[----:B0-----:R-:W-:-:S07]  /*0370*/  DADD R4, R4, R6 ;  /* 0x0000000004047229 */ /* 0x001fce0000000006 */
[----:B------:R-:W-:Y:S04]  /*0380*/  STS.64 [R2], R4 ;  /* 0x0000000402007388 */ /* 0x000fe80000000a00 */
[----:B------:R-:W-:Y:S04]  /*0390*/  LDS.64 R6, [R2+0x80] ;  /* 0x0000800002067984 */ /* 0x000fe80000000a00 */
[----:B------:R-:W0:Y:S02]  /*03a0*/  LDS.64 R8, [R2] ;  /* 0x0000000002087984 */ /* 0x000e240000000a00 */
        /* <DEDUP_REMOVED lines=17> */
[----:B------:R0:W-:Y:S01]  /*04c0*/  STS.64 [R2], R6 ;  /* 0x0000000602007388 */ /* 0x0001e20000000a00 */
[----:B------:R-:W-:Y:S05]  /*04d0*/  @P0 EXIT ;  /* 0x000000000000094d */ /* 0x000fea0003800000 */
[----:B------:R-:W1:Y:S01]  /*04e0*/  S2UR UR5, SR_CgaCtaId ;  /* 0x00000000000579c3 */ /* 0x000e620000008800 */
[----:B------:R-:W-:-:S07]  /*04f0*/  UMOV UR4, 0x400 ;  /* 0x0000040000047882 */ /* 0x000fce0000000000 */
[----:B------:R-:W2:Y:S01]  /*0500*/  LDC.64 R4, c[0x0][0x388] ;  /* 0x0000e200ff047b82 */ /* 0x000ea20000000a00 */
[----:B-1----:R-:W-:Y:S01]  /*0510*/  ULEA UR4, UR5, UR4, 0x18 ;  /* 0x0000000405047291 */ /* 0x002fe2000f8ec0ff */
[----:B--2---:R-:W-:-:S08]  /*0520*/  IMAD.WIDE.U32 R4, R0, 0x8, R4 ;  /* 0x0000000800047825 */ /* 0x004fd000078e0004 */
[----:B0-----:R-:W0:Y:S04]  /*0530*/  LDS.64 R2, [UR4] ;  /* 0x00000004ff027984 */ /* 0x001e280008000a00 */
[----:B0-----:R-:W-:Y:S01]  /*0540*/  STG.E.64 desc[UR6][R4.64], R2 ;  /* 0x0000000204007986 */ /* 0x001fe2000c101b06 */
[----:B------:R-:W-:Y:S05]  /*0550*/  EXIT ;  /* 0x000000000000794d */ /* 0x000fea0003800000 */
.L_x_6:
[----:B------:R-:W-:-:S00]  /*0560*/  BRA `(.L_x_6) ;  /* 0xfffffffc00fc7947 */ /* 0x000fc0000383ffff */
[----:B------:R-:W-:-:S00]  /*0570*/  NOP ;  /* 0x0000000000007918 */ /* 0x000fc00000000000 */
        /* <DEDUP_REMOVED lines=8> */
.L_x_7:


//--------------------- .nv.shared._Z8Kernel07PdS_i --------------------------
	.section	.nv.shared._Z8Kernel07PdS_i,"aw",@nobits
	.sectionflags	@""
	.align	8
.nv.shared._Z8Kernel07PdS_i:
	.zero		5120


//--------------------- .nv.shared.reserved.0     --------------------------
	.section	.nv.shared.reserved.0,"aw",@nobits
	.weak		__nv_reservedSMEM_offset_0_alias
	.size		__nv_reservedSMEM_offset_0_alias, 0, 64
	.other		__nv_reservedSMEM_offset_0_alias,@"STO_CUDA_RESERVED_SHARED STV_DEFAULT"
__nv_reservedSMEM_offset_0_alias:
	.zero		0
	.zero		64


//--------------------- .nv.constant0._Z8Kernel07PdS_i --------------------------
	.section	.nv.constant0._Z8Kernel07PdS_i,"a",@progbits
	.sectionflags	@""
	.align	4
.nv.constant0._Z8Kernel07PdS_i:
	.zero		916


//--------------------- SYMBOLS --------------------------

	.type		.nv.reservedSmem.offset0,@object
	.size		.nv.reservedSmem.offset0,0x4
	.type		.nv.reservedSmem.cap,@object
	.size		.nv.reservedSmem.cap,0x4
